//
// Generated by NVIDIA NVVM Compiler
//
// Compiler Build ID: CL-36424714
// Cuda compilation tools, release 13.0, V13.0.88
// Based on NVVM 20.0.0
//

.version 9.0
.target sm_100
.address_size 64

	// .globl	_Z27matrixTransposeSharedMemoryILi16ELb1EEvPKfPfii
// _ZZ27matrixTransposeSharedMemoryILi16ELb1EEvPKfPfiiE4smem has been demoted

.visible .entry _Z27matrixTransposeSharedMemoryILi16ELb1EEvPKfPfii(
	.param .u64 .ptr .align 1 _Z27matrixTransposeSharedMemoryILi16ELb1EEvPKfPfii_param_0,
	.param .u64 .ptr .align 1 _Z27matrixTransposeSharedMemoryILi16ELb1EEvPKfPfii_param_1,
	.param .u32 _Z27matrixTransposeSharedMemoryILi16ELb1EEvPKfPfii_param_2,
	.param .u32 _Z27matrixTransposeSharedMemoryILi16ELb1EEvPKfPfii_param_3
)
{
	.reg .pred 	%p<6>;
	.reg .b32 	%r<21>;
	.reg .b32 	%f<3>;
	.reg .b64 	%rd<9>;
	// demoted variable
	.shared .align 4 .b8 _ZZ27matrixTransposeSharedMemoryILi16ELb1EEvPKfPfiiE4smem[1088];
	ld.param.u64 	%rd1, [_Z27matrixTransposeSharedMemoryILi16ELb1EEvPKfPfii_param_0];
	ld.param.u64 	%rd2, [_Z27matrixTransposeSharedMemoryILi16ELb1EEvPKfPfii_param_1];
	ld.param.u32 	%r4, [_Z27matrixTransposeSharedMemoryILi16ELb1EEvPKfPfii_param_2];
	ld.param.u32 	%r6, [_Z27matrixTransposeSharedMemoryILi16ELb1EEvPKfPfii_param_3];
	mov.u32 	%r7, %tid.x;
	shr.u32 	%r8, %r7, 4;
	and.b32  	%r9, %r7, 15;
	mov.u32 	%r10, %ctaid.x;
	shl.b32 	%r11, %r10, 4;
	add.s32 	%r1, %r11, %r8;
	mov.u32 	%r12, %ctaid.y;
	shl.b32 	%r13, %r12, 4;
	or.b32  	%r14, %r13, %r9;
	setp.lt.s32 	%p2, %r1, %r4;
	setp.lt.s32 	%p3, %r14, %r6;
	and.pred  	%p1, %p2, %p3;
	mov.u32 	%r15, _ZZ27matrixTransposeSharedMemoryILi16ELb1EEvPKfPfiiE4smem;
	mad.lo.s32 	%r16, %r8, 68, %r15;
	shl.b32 	%r17, %r7, 2;
	and.b32  	%r18, %r17, 60;
	add.s32 	%r3, %r16, %r18;
	not.pred 	%p4, %p1;
	@%p4 bra 	$L__BB0_2;
	cvta.to.global.u64 	%rd3, %rd1;
	mad.lo.s32 	%r19, %r4, %r14, %r1;
	mul.wide.s32 	%rd4, %r19, 4;
	add.s64 	%rd5, %rd3, %rd4;
	ld.global.f32 	%f1, [%rd5];
	st.shared.f32 	[%r3], %f1;
$L__BB0_2:
	bar.sync 	0;
	@%p4 bra 	$L__BB0_4;
	ld.shared.f32 	%f2, [%r3];
	mad.lo.s32 	%r20, %r6, %r1, %r14;
	cvta.to.global.u64 	%rd6, %rd2;
	mul.wide.s32 	%rd7, %r20, 4;
	add.s64 	%rd8, %rd6, %rd7;
	st.global.f32 	[%rd8], %f2;
$L__BB0_4:
	ret;

}


// ===== COMPILED SASS (sm_100) =====

	.target	sm_100

	.elftype	@"ET_EXEC"


//--------------------- .note.nv.tkinfo           --------------------------
	.section	.note.nv.tkinfo,"",@"SHT_NOTE"
	.sectionflags	@"SHF_NOTE_NV_TKINFO"
	.tkinfo
        /*0018*/ 	.word	0x00000002
        /*0030*/ 	.string	""
        /*0030*/ 	.string	"ptxas"
        /*0030*/ 	.string	"Cuda compilation tools, release 13.0, V13.0.88"
        /*0030*/ 	.string	"Build cuda_13.0.r13.0/compiler.36424714_0"
        /*0030*/ 	.string	"-arch sm_100 -m 64 "



//--------------------- .note.nv.cuinfo           --------------------------
	.section	.note.nv.cuinfo,"",@"SHT_NOTE"
	.sectionflags	@"SHF_NOTE_NV_CUINFO"
        /*0018*/ 	.short	0x0002
        /*001a*/ 	.short	0x0064
        /*001c*/ 	.short	0x0082
	.zero		2


//--------------------- .nv.info                  --------------------------
	.section	.nv.info,"",@"SHT_CUDA_INFO"
	.align	4


	//----- nvinfo : EIATTR_REGCOUNT
	.align		4
        /*0000*/ 	.byte	0x04, 0x2f
        /*0002*/ 	.short	(.L_1 - .L_0)
	.align		4
.L_0:
        /*0004*/ 	.word	index@(_Z27matrixTransposeSharedMemoryILi16ELb1EEvPKfPfii)
        /*0008*/ 	.word	0x0000000b


	//----- nvinfo : EIATTR_FRAME_SIZE
	.align		4
.L_1:
        /*000c*/ 	.byte	0x04, 0x11
        /*000e*/ 	.short	(.L_3 - .L_2)
	.align		4
.L_2:
        /*0010*/ 	.word	index@(_Z27matrixTransposeSharedMemoryILi16ELb1EEvPKfPfii)
        /*0014*/ 	.word	0x00000000


	//----- nvinfo : EIATTR_MIN_STACK_SIZE
	.align		4
.L_3:
        /*0018*/ 	.byte	0x04, 0x12
        /*001a*/ 	.short	(.L_5 - .L_4)
	.align		4
.L_4:
        /*001c*/ 	.word	index@(_Z27matrixTransposeSharedMemoryILi16ELb1EEvPKfPfii)
        /*0020*/ 	.word	0x00000000
.L_5:


//--------------------- .nv.compat                --------------------------
	.section	.nv.compat,"",@"SHT_CUDA_COMPAT_INFO"
	.align	4
        /*0000*/ 	.byte	0x02, 0x09, 0x00, 0x00, 0x02, 0x02, 0x01, 0x00, 0x02, 0x05, 0x05, 0x00, 0x03, 0x07, 0x01, 0x01
        /*0010*/ 	.byte	0x02, 0x03, 0x00, 0x00, 0x02, 0x06, 0x01, 0x00, 0x04, 0x0b, 0x08, 0x00, 0x09, 0x00, 0x00, 0x00
        /*0020*/ 	.byte	0x00, 0x00, 0x00, 0x00


//--------------------- .nv.info._Z27matrixTransposeSharedMemoryILi16ELb1EEvPKfPfii --------------------------
	.section	.nv.info._Z27matrixTransposeSharedMemoryILi16ELb1EEvPKfPfii,"",@"SHT_CUDA_INFO"
	.sectionflags	@""
	.align	4


	//----- nvinfo : EIATTR_CUDA_API_VERSION
	.align		4
        /*0000*/ 	.byte	0x04, 0x37
        /*0002*/ 	.short	(.L_7 - .L_6)
.L_6:
        /*0004*/ 	.word	0x00000082


	//----- nvinfo : EIATTR_KPARAM_INFO
	.align		4
.L_7:
        /*0008*/ 	.byte	0x04, 0x17
        /*000a*/ 	.short	(.L_9 - .L_8)
.L_8:
        /*000c*/ 	.word	0x00000000
        /*0010*/ 	.short	0x0003
        /*0012*/ 	.short	0x0014
        /*0014*/ 	.byte	0x00, 0xf0, 0x11, 0x00


	//----- nvinfo : EIATTR_KPARAM_INFO
	.align		4
.L_9:
        /*0018*/ 	.byte	0x04, 0x17
        /*001a*/ 	.short	(.L_11 - .L_10)
.L_10:
        /*001c*/ 	.word	0x00000000
        /*0020*/ 	.short	0x0002
        /*0022*/ 	.short	0x0010
        /*0024*/ 	.byte	0x00, 0xf0, 0x11, 0x00


	//----- nvinfo : EIATTR_KPARAM_INFO
	.align		4
.L_11:
        /*0028*/ 	.byte	0x04, 0x17
        /*002a*/ 	.short	(.L_13 - .L_12)
.L_12:
        /*002c*/ 	.word	0x00000000
        /*0030*/ 	.short	0x0001
        /*0032*/ 	.short	0x0008
        /*0034*/ 	.byte	0x00, 0xf5, 0x21, 0x00


	//----- nvinfo : EIATTR_KPARAM_INFO
	.align		4
.L_13:
        /*0038*/ 	.byte	0x04, 0x17
        /*003a*/ 	.short	(.L_15 - .L_14)
.L_14:
        /*003c*/ 	.word	0x00000000
        /*0040*/ 	.short	0x0000
        /*0042*/ 	.short	0x0000
        /*0044*/ 	.byte	0x00, 0xf5, 0x21, 0x00


	//----- nvinfo : EIATTR_SPARSE_MMA_MASK
	.align		4
.L_15:
        /*0048*/ 	.byte	0x03, 0x50
        /*004a*/ 	.short	0x0000


	//----- nvinfo : EIATTR_MAXREG_COUNT
	.align		4
        /*004c*/ 	.byte	0x03, 0x1b
        /*004e*/ 	.short	0x00ff


	//----- nvinfo : EIATTR_NUM_BARRIERS
	.align		4
        /*0050*/ 	.byte	0x02, 0x4c
        /*0052*/ 	.byte	0x01
	.zero		1


	//----- nvinfo : EIATTR_MERCURY_ISA_VERSION
	.align		4
        /*0054*/ 	.byte	0x03, 0x5f
        /*0056*/ 	.short	0x0101


	//----- nvinfo : EIATTR_VRC_CTA_INIT_COUNT
	.align		4
        /*0058*/ 	.byte	0x02, 0x4a
	.zero		1
	.zero		1


	//----- nvinfo : EIATTR_EXIT_INSTR_OFFSETS
	.align		4
        /*005c*/ 	.byte	0x04, 0x1c
        /*005e*/ 	.short	(.L_17 - .L_16)


	//   ....[0]....
.L_16:
        /*0060*/ 	.word	0x00000190


	//   ....[1]....
        /*0064*/ 	.word	0x000001f0


	//----- nvinfo : EIATTR_CBANK_PARAM_SIZE
	.align		4
.L_17:
        /*0068*/ 	.byte	0x03, 0x19
        /*006a*/ 	.short	0x0018


	//----- nvinfo : EIATTR_PARAM_CBANK
	.align		4
        /*006c*/ 	.byte	0x04, 0x0a
        /*006e*/ 	.short	(.L_19 - .L_18)
	.align		4
.L_18:
        /*0070*/ 	.word	index@(.nv.constant0._Z27matrixTransposeSharedMemoryILi16ELb1EEvPKfPfii)
        /*0074*/ 	.short	0x0380
        /*0076*/ 	.short	0x0018


	//----- nvinfo : EIATTR_SW_WAR
	.align		4
.L_19:
        /*0078*/ 	.byte	0x04, 0x36
        /*007a*/ 	.short	(.L_21 - .L_20)
.L_20:
        /*007c*/ 	.word	0x00000008
.L_21:


//--------------------- .nv.callgraph             --------------------------
	.section	.nv.callgraph,"",@"SHT_CUDA_CALLGRAPH"
	.align	4
	.sectionentsize	8
	.align		4
        /*0000*/ 	.word	0x00000000
	.align		4
        /*0004*/ 	.word	0xffffffff
	.align		4
        /*0008*/ 	.word	0x00000000
	.align		4
        /*000c*/ 	.word	0xfffffffe
	.align		4
        /*0010*/ 	.word	0x00000000
	.align		4
        /*0014*/ 	.word	0xfffffffd
	.align		4
        /*0018*/ 	.word	0x00000000
	.align		4
        /*001c*/ 	.word	0xfffffffc


//--------------------- .text._Z27matrixTransposeSharedMemoryILi16ELb1EEvPKfPfii --------------------------
	.section	.text._Z27matrixTransposeSharedMemoryILi16ELb1EEvPKfPfii,"ax",@progbits
	.align	128
        .global         _Z27matrixTransposeSharedMemoryILi16ELb1EEvPKfPfii
        .type           _Z27matrixTransposeSharedMemoryILi16ELb1EEvPKfPfii,@function
        .size           _Z27matrixTransposeSharedMemoryILi16ELb1EEvPKfPfii,(.L_x_1 - _Z27matrixTransposeSharedMemoryILi16ELb1EEvPKfPfii)
        .other          _Z27matrixTransposeSharedMemoryILi16ELb1EEvPKfPfii,@"STO_CUDA_ENTRY STV_DEFAULT"
_Z27matrixTransposeSharedMemoryILi16ELb1EEvPKfPfii:
.text._Z27matrixTransposeSharedMemoryILi16ELb1EEvPKfPfii:
[----:B------:R-:W-:Y:S01]  /*0000*/  LDC R1, c[0x0][0x37c] ;  /* 0x0000df00ff017b82 */ /* 0x000fe20000000800 */
[----:B------:R-:W0:Y:S01]  /*0010*/  S2R R8, SR_TID.X ;  /* 0x0000000000087919 */ /* 0x000e220000002100 */
[----:B------:R-:W1:Y:S01]  /*0020*/  LDCU.64 UR6, c[0x0][0x390] ;  /* 0x00007200ff0677ac */ /* 0x000e620008000a00 */
[----:B------:R-:W2:Y:S01]  /*0030*/  S2R R5, SR_CTAID.Y ;  /* 0x0000000000057919 */ /* 0x000ea20000002600 */
[----:B------:R-:W3:Y:S01]  /*0040*/  LDCU.64 UR4, c[0x0][0x358] ;  /* 0x00006b00ff0477ac */ /* 0x000ee20008000a00 */
[----:B------:R-:W4:Y:S01]  /*0050*/  S2R R3, SR_CTAID.X ;  /* 0x0000000000037919 */ /* 0x000f220000002500 */
[----:B0-----:R-:W-:Y:S02]  /*0060*/  LOP3.LUT R2, R8, 0xf, RZ, 0xc0, !PT ;  /* 0x0000000f08027812 */ /* 0x001fe400078ec0ff */
[----:B------:R-:W-:-:S03]  /*0070*/  SHF.R.U32.HI R0, RZ, 0x4, R8 ;  /* 0x00000004ff007819 */ /* 0x000fc60000011608 */
[----:B--2---:R-:W-:Y:S02]  /*0080*/  IMAD R5, R5, 0x10, R2 ;  /* 0x0000001005057824 */ /* 0x004fe400078e0202 */
[----:B----4-:R-:W-:-:S03]  /*0090*/  IMAD R4, R3, 0x10, R0 ;  /* 0x0000001003047824 */ /* 0x010fc600078e0200 */
[----:B-1----:R-:W-:-:S04]  /*00a0*/  ISETP.GE.AND P0, PT, R5, UR7, PT ;  /* 0x0000000705007c0c */ /* 0x002fc8000bf06270 */
[----:B------:R-:W-:-:S13]  /*00b0*/  ISETP.LT.AND P0, PT, R4, UR6, !P0 ;  /* 0x0000000604007c0c */ /* 0x000fda000c701270 */
[----:B------:R-:W0:Y:S01]  /*00c0*/  @P0 LDC.64 R2, c[0x0][0x380] ;  /* 0x0000e000ff020b82 */ /* 0x000e220000000a00 */
[----:B------:R-:W-:-:S04]  /*00d0*/  @P0 IMAD R7, R5, UR6, R4 ;  /* 0x0000000605070c24 */ /* 0x000fc8000f8e0204 */
[----:B0-----:R-:W-:-:S06]  /*00e0*/  @P0 IMAD.WIDE R2, R7, 0x4, R2 ;  /* 0x0000000407020825 */ /* 0x001fcc00078e0202 */
[----:B---3--:R-:W2:Y:S01]  /*00f0*/  @P0 LDG.E R3, desc[UR4][R2.64] ;  /* 0x0000000402030981 */ /* 0x008ea2000c1e1900 */
[----:B------:R-:W-:Y:S01]  /*0100*/  MOV R6, 0x400 ;  /* 0x0000040000067802 */ /* 0x000fe20000000f00 */
[----:B------:R-:W0:Y:S03]  /*0110*/  S2R R7, SR_CgaCtaId ;  /* 0x0000000000077919 */ /* 0x000e260000008800 */
[----:B0-----:R-:W-:Y:S02]  /*0120*/  LEA R7, R7, R6, 0x18 ;  /* 0x0000000607077211 */ /* 0x001fe400078ec0ff */
[----:B------:R-:W-:-:S03]  /*0130*/  SHF.L.U32 R6, R8, 0x2, RZ ;  /* 0x0000000208067819 */ /* 0x000fc600000006ff */
[----:B------:R-:W-:Y:S01]  /*0140*/  IMAD R7, R0, 0x44, R7 ;  /* 0x0000004400077824 */ /* 0x000fe200078e0207 */
[----:B------:R-:W-:-:S05]  /*0150*/  LOP3.LUT R6, R6, 0x3c, RZ, 0xc0, !PT ;  /* 0x0000003c06067812 */ /* 0x000fca00078ec0ff */
[----:B------:R-:W-:-:S05]  /*0160*/  IMAD.IADD R6, R7, 0x1, R6 ;  /* 0x0000000107067824 */ /* 0x000fca00078e0206 */
[----:B--2---:R0:W-:Y:S01]  /*0170*/  @P0 STS [R6], R3 ;  /* 0x0000000306000388 */ /* 0x0041e20000000800 */
[----:B------:R-:W-:Y:S06]  /*0180*/  BAR.SYNC.DEFER_BLOCKING 0x0 ;  /* 0x0000000000007b1d */ /* 0x000fec0000010000 */
[----:B------:R-:W-:Y:S05]  /*0190*/  @!P0 EXIT ;  /* 0x000000000000894d */ /* 0x000fea0003800000 */
[----:B------:R-:W1:Y:S01]  /*01a0*/  LDS R7, [R6] ;  /* 0x0000000006077984 */ /* 0x000e620000000800 */
[----:B0-----:R-:W0:Y:S01]  /*01b0*/  LDC.64 R2, c[0x0][0x388] ;  /* 0x0000e200ff027b82 */ /* 0x001e220000000a00 */
[----:B------:R-:W-:-:S04]  /*01c0*/  IMAD R5, R4, UR7, R5 ;  /* 0x0000000704057c24 */ /* 0x000fc8000f8e0205 */
[----:B0-----:R-:W-:-:S05]  /*01d0*/  IMAD.WIDE R2, R5, 0x4, R2 ;  /* 0x0000000405027825 */ /* 0x001fca00078e0202 */
[----:B-1----:R-:W-:Y:S01]  /*01e0*/  STG.E desc[UR4][R2.64], R7 ;  /* 0x0000000702007986 */ /* 0x002fe2000c101904 */
[----:B------:R-:W-:Y:S05]  /*01f0*/  EXIT ;  /* 0x000000000000794d */ /* 0x000fea0003800000 */
.L_x_0:
[----:B------:R-:W-:-:S00]  /*0200*/  BRA `(.L_x_0) ;  /* 0xfffffffc00fc7947 */ /* 0x000fc0000383ffff */
[----:B------:R-:W-:-:S00]  /*0210*/  NOP ;  /* 0x0000000000007918 */ /* 0x000fc00000000000 */
        /* <DEDUP_REMOVED lines=14> */
.L_x_1:


//--------------------- .nv.shared._Z27matrixTransposeSharedMemoryILi16ELb1EEvPKfPfii --------------------------
	.section	.nv.shared._Z27matrixTransposeSharedMemoryILi16ELb1EEvPKfPfii,"aw",@nobits
	.sectionflags	@""
	.align	4
.nv.shared._Z27matrixTransposeSharedMemoryILi16ELb1EEvPKfPfii:
	.zero		2112


//--------------------- .nv.shared.reserved.0     --------------------------
	.section	.nv.shared.reserved.0,"aw",@nobits
	.weak		__nv_reservedSMEM_offset_0_alias
	.size		__nv_reservedSMEM_offset_0_alias, 0, 64
	.other		__nv_reservedSMEM_offset_0_alias,@"STO_CUDA_RESERVED_SHARED STV_DEFAULT"
__nv_reservedSMEM_offset_0_alias:
	.zero		0
	.zero		64


//--------------------- .nv.constant0._Z27matrixTransposeSharedMemoryILi16ELb1EEvPKfPfii --------------------------
	.section	.nv.constant0._Z27matrixTransposeSharedMemoryILi16ELb1EEvPKfPfii,"a",@progbits
	.sectionflags	@""
	.align	4
.nv.constant0._Z27matrixTransposeSharedMemoryILi16ELb1EEvPKfPfii:
	.zero		920


//--------------------- SYMBOLS --------------------------

	.type		.nv.reservedSmem.offset0,@object
	.size		.nv.reservedSmem.offset0,0x4
	.type		.nv.reservedSmem.cap,@object
	.size		.nv.reservedSmem.cap,0x4
